	.headerflags	@"EF_CUDA_TEXMODE_UNIFIED EF_CUDA_64BIT_ADDRESS EF_CUDA_ACCELERATORS EF_CUDA_SM90 EF_CUDA_VIRTUAL_SM(EF_CUDA_SM90)"
	.elftype	@"ET_EXEC"


//--------------------- .nv.info                  --------------------------
	.section	.nv.info,"",@"SHT_CUDA_INFO"
	.align	4


	//----- nvinfo : EIATTR_REGCOUNT
	.align		4
        /*0000*/ 	.byte	0x04, 0x2f
        /*0002*/ 	.short	(.L_3 - .L_2)
	.align		4
.L_2:
        /*0004*/ 	.word	index@(triton_poi_fused__native_batch_norm_legit_no_training_convolution_hardtanh_32)
        /*0008*/ 	.word	0x00000038


	//----- nvinfo : EIATTR_MIN_STACK_SIZE
	.align		4
.L_3:
        /*000c*/ 	.byte	0x04, 0x12
        /*000e*/ 	.short	(.L_5 - .L_4)
	.align		4
.L_4:
        /*0010*/ 	.word	index@(triton_poi_fused__native_batch_norm_legit_no_training_convolution_hardtanh_32)
        /*0014*/ 	.word	0x00000000


	//----- nvinfo : EIATTR_FRAME_SIZE
	.align		4
.L_5:
        /*0018*/ 	.byte	0x04, 0x11
        /*001a*/ 	.short	(.L_7 - .L_6)
	.align		4
.L_6:
        /*001c*/ 	.word	index@(triton_poi_fused__native_batch_norm_legit_no_training_convolution_hardtanh_32)
        /*0020*/ 	.word	0x00000000


	//----- nvinfo : EIATTR_MIN_STACK_SIZE
	.align		4
.L_7:
        /*0024*/ 	.byte	0x04, 0x12
        /*0026*/ 	.short	(.L_9 - .L_8)
	.align		4
.L_8:
        /*0028*/ 	.word	index@(triton_poi_fused__native_batch_norm_legit_no_training_convolution_hardtanh_32)
        /*002c*/ 	.word	0x00000000
.L_9:


//--------------------- .nv.info.triton_poi_fused__native_batch_norm_legit_no_training_convolution_hardtanh_32 --------------------------
	.section	.nv.info.triton_poi_fused__native_batch_norm_legit_no_training_convolution_hardtanh_32,"",@"SHT_CUDA_INFO"
	.sectionflags	@""
	.align	4


	//----- nvinfo : EIATTR_CUDA_API_VERSION
	.align		4
        /*0000*/ 	.byte	0x04, 0x37
        /*0002*/ 	.short	(.L_11 - .L_10)
.L_10:
        /*0004*/ 	.word	0x0000007c


	//----- nvinfo : EIATTR_KPARAM_INFO
	.align		4
.L_11:
        /*0008*/ 	.byte	0x04, 0x17
        /*000a*/ 	.short	(.L_13 - .L_12)
.L_12:
        /*000c*/ 	.word	0x00000000
        /*0010*/ 	.short	0x0007
        /*0012*/ 	.short	0x0038
        /*0014*/ 	.byte	0x00, 0xf0, 0x11, 0x00


	//----- nvinfo : EIATTR_KPARAM_INFO
	.align		4
.L_13:
        /*0018*/ 	.byte	0x04, 0x17
        /*001a*/ 	.short	(.L_15 - .L_14)
.L_14:
        /*001c*/ 	.word	0x00000000
        /*0020*/ 	.short	0x0006
        /*0022*/ 	.short	0x0030
        /*0024*/ 	.byte	0x00, 0xf4, 0x21, 0x00


	//----- nvinfo : EIATTR_KPARAM_INFO
	.align		4
.L_15:
        /*0028*/ 	.byte	0x04, 0x17
        /*002a*/ 	.short	(.L_17 - .L_16)
.L_16:
        /*002c*/ 	.word	0x00000000
        /*0030*/ 	.short	0x0005
        /*0032*/ 	.short	0x0028
        /*0034*/ 	.byte	0x00, 0xf4, 0x21, 0x00


	//----- nvinfo : EIATTR_KPARAM_INFO
	.align		4
.L_17:
        /*0038*/ 	.byte	0x04, 0x17
        /*003a*/ 	.short	(.L_19 - .L_18)
.L_18:
        /*003c*/ 	.word	0x00000000
        /*0040*/ 	.short	0x0004
        /*0042*/ 	.short	0x0020
        /*0044*/ 	.byte	0x00, 0xf4, 0x21, 0x00


	//----- nvinfo : EIATTR_KPARAM_INFO
	.align		4
.L_19:
        /*0048*/ 	.byte	0x04, 0x17
        /*004a*/ 	.short	(.L_21 - .L_20)
.L_20:
        /*004c*/ 	.word	0x00000000
        /*0050*/ 	.short	0x0003
        /*0052*/ 	.short	0x0018
        /*0054*/ 	.byte	0x00, 0xf4, 0x21, 0x00


	//----- nvinfo : EIATTR_KPARAM_INFO
	.align		4
.L_21:
        /*0058*/ 	.byte	0x04, 0x17
        /*005a*/ 	.short	(.L_23 - .L_22)
.L_22:
        /*005c*/ 	.word	0x00000000
        /*0060*/ 	.short	0x0002
        /*0062*/ 	.short	0x0010
        /*0064*/ 	.byte	0x00, 0xf4, 0x21, 0x00


	//----- nvinfo : EIATTR_KPARAM_INFO
	.align		4
.L_23:
        /*0068*/ 	.byte	0x04, 0x17
        /*006a*/ 	.short	(.L_25 - .L_24)
.L_24:
        /*006c*/ 	.word	0x00000000
        /*0070*/ 	.short	0x0001
        /*0072*/ 	.short	0x0008
        /*0074*/ 	.byte	0x00, 0xf4, 0x21, 0x00


	//----- nvinfo : EIATTR_KPARAM_INFO
	.align		4
.L_25:
        /*0078*/ 	.byte	0x04, 0x17
        /*007a*/ 	.short	(.L_27 - .L_26)
.L_26:
        /*007c*/ 	.word	0x00000000
        /*0080*/ 	.short	0x0000
        /*0082*/ 	.short	0x0000
        /*0084*/ 	.byte	0x00, 0xf4, 0x21, 0x00


	//----- nvinfo : EIATTR_SPARSE_MMA_MASK
	.align		4
.L_27:
        /*0088*/ 	.byte	0x03, 0x50
        /*008a*/ 	.short	0x0000


	//----- nvinfo : EIATTR_MAXREG_COUNT
	.align		4
        /*008c*/ 	.byte	0x03, 0x1b
        /*008e*/ 	.short	0x00ff


	//----- nvinfo : EIATTR_EXIT_INSTR_OFFSETS
	.align		4
        /*0090*/ 	.byte	0x04, 0x1c
        /*0092*/ 	.short	(.L_29 - .L_28)


	//   ....[0]....
.L_28:
        /*0094*/ 	.word	0x00001070


	//   ....[1]....
        /*0098*/ 	.word	0x00001090


	//----- nvinfo : EIATTR_REQNTID
	.align		4
.L_29:
        /*009c*/ 	.byte	0x04, 0x10
        /*009e*/ 	.short	(.L_31 - .L_30)
.L_30:
        /*00a0*/ 	.word	0x00000080
        /*00a4*/ 	.word	0x00000001
        /*00a8*/ 	.word	0x00000001


	//----- nvinfo : EIATTR_CBANK_PARAM_SIZE
	.align		4
.L_31:
        /*00ac*/ 	.byte	0x03, 0x19
        /*00ae*/ 	.short	0x003c


	//----- nvinfo : EIATTR_PARAM_CBANK
	.align		4
        /*00b0*/ 	.byte	0x04, 0x0a
        /*00b2*/ 	.short	(.L_33 - .L_32)
	.align		4
.L_32:
        /*00b4*/ 	.word	index@(.nv.constant0.triton_poi_fused__native_batch_norm_legit_no_training_convolution_hardtanh_32)
        /*00b8*/ 	.short	0x0210
        /*00ba*/ 	.short	0x003c


	//----- nvinfo : EIATTR_SW_WAR
	.align		4
.L_33:
        /*00bc*/ 	.byte	0x04, 0x36
        /*00be*/ 	.short	(.L_35 - .L_34)
.L_34:
        /*00c0*/ 	.word	0x00000008
.L_35:


//--------------------- .nv.callgraph             --------------------------
	.section	.nv.callgraph,"",@"SHT_CUDA_CALLGRAPH"
	.align	4
	.sectionentsize	8
	.align		4
        /*0000*/ 	.word	0x00000000
	.align		4
        /*0004*/ 	.word	0xffffffff
	.align		4
        /*0008*/ 	.word	0x00000000
	.align		4
        /*000c*/ 	.word	0xfffffffe
	.align		4
        /*0010*/ 	.word	0x00000000
	.align		4
        /*0014*/ 	.word	0xfffffffd
	.align		4
        /*0018*/ 	.word	0x00000000
	.align		4
        /*001c*/ 	.word	0xfffffffc


//--------------------- .nv.constant4             --------------------------
	.section	.nv.constant4,"a",@progbits
	.align	8
	.align		8
.nv.constant4:
        /*0000*/ 	.dword	_$_str
	.align		8
        /*0008*/ 	.dword	_$_str_$_2


//--------------------- .text.triton_poi_fused__native_batch_norm_legit_no_training_convolution_hardtanh_32 --------------------------
	.section	.text.triton_poi_fused__native_batch_norm_legit_no_training_convolution_hardtanh_32,"ax",@progbits
	.align	128
        .global         triton_poi_fused__native_batch_norm_legit_no_training_convolution_hardtanh_32
        .type           triton_poi_fused__native_batch_norm_legit_no_training_convolution_hardtanh_32,@function
        .size           triton_poi_fused__native_batch_norm_legit_no_training_convolution_hardtanh_32,(.L_x_1 - triton_poi_fused__native_batch_norm_legit_no_training_convolution_hardtanh_32)
        .other          triton_poi_fused__native_batch_norm_legit_no_training_convolution_hardtanh_32,@"STO_CUDA_ENTRY STV_DEFAULT"
triton_poi_fused__native_batch_norm_legit_no_training_convolution_hardtanh_32:
.text.triton_poi_fused__native_batch_norm_legit_no_training_convolution_hardtanh_32:
[----:B------:R-:W0:Y:S01]  /*0000*/  LDC R1, c[0x0][0x28] ;  /* 0x00000a00ff017b82 */ /* 0x000e220000000800 */
[----:B------:R-:W1:Y:S07]  /*0010*/  S2R R0, SR_TID.X ;  /* 0x0000000000007919 */ /* 0x000e6e0000002100 */
[----:B------:R-:W2:Y:S01]  /*0020*/  LDC.64 R8, c[0x0][0x228] ;  /* 0x00008a00ff087b82 */ /* 0x000ea20000000a00 */
[----:B------:R-:W-:Y:S01]  /*0030*/  IMAD.MOV.U32 R48, RZ, RZ, RZ ;  /* 0x000000ffff307224 */ /* 0x000fe200078e00ff */
[----:B------:R-:W-:Y:S01]  /*0040*/  HFMA2.MMA R4, -RZ, RZ, 0, 0 ;  /* 0x00000000ff047435 */ /* 0x000fe200000001ff */
[----:B------:R-:W3:Y:S01]  /*0050*/  S2R R49, SR_CTAID.X ;  /* 0x0000000000317919 */ /* 0x000ee20000002500 */
[----:B------:R-:W-:Y:S01]  /*0060*/  CS2R R20, SRZ ;  /* 0x0000000000147805 */ /* 0x000fe2000001ff00 */
[----:B------:R-:W-:Y:S01]  /*0070*/  ULDC.64 UR4, c[0x0][0x208] ;  /* 0x0000820000047ab9 */ /* 0x000fe20000000a00 */
[----:B------:R-:W-:-:S02]  /*0080*/  MOV R10, RZ ;  /* 0x000000ff000a7202 */ /* 0x000fc40000000f00 */
[----:B------:R-:W4:Y:S08]  /*0090*/  LDC.64 R24, c[0x0][0x218] ;  /* 0x00008600ff187b82 */ /* 0x000f300000000a00 */
[----:B------:R-:W5:Y:S08]  /*00a0*/  LDC.64 R28, c[0x0][0x230] ;  /* 0x00008c00ff1c7b82 */ /* 0x000f700000000a00 */
[----:B------:R-:W4:Y:S01]  /*00b0*/  LDC.64 R50, c[0x0][0x210] ;  /* 0x00008400ff327b82 */ /* 0x000f220000000a00 */
[----:B-1----:R-:W-:-:S04]  /*00c0*/  SHF.L.U32 R0, R0, 0x2, RZ ;  /* 0x0000000200007819 */ /* 0x002fc800000006ff */
[----:B------:R-:W-:-:S04]  /*00d0*/  LOP3.LUT R0, R0, 0x1fc, RZ, 0xc0, !PT ;  /* 0x000001fc00007812 */ /* 0x000fc800078ec0ff */
[----:B---3--:R-:W-:-:S04]  /*00e0*/  LEA R49, R49, R0, 0xa ;  /* 0x0000000031317211 */ /* 0x008fc800078e50ff */
[----:B------:R-:W-:Y:S01]  /*00f0*/  IADD3 R5, R49, 0x2, RZ ;  /* 0x0000000231057810 */ /* 0x000fe20007ffe0ff */
[C---:B------:R-:W-:Y:S01]  /*0100*/  IMAD.HI R0, R49.reuse, -0x6a5fda97, R48 ;  /* 0x95a0256931007827 */ /* 0x040fe200078e0230 */
[----:B------:R-:W-:-:S04]  /*0110*/  ISETP.GE.AND P1, PT, R49, 0x1b600, PT ;  /* 0x0001b6003100780c */ /* 0x000fc80003f26270 */
[----:B------:R-:W-:-:S04]  /*0120*/  SHF.R.U32.HI R3, RZ, 0x1f, R0 ;  /* 0x0000001fff037819 */ /* 0x000fc80000011600 */
[----:B------:R-:W-:Y:S01]  /*0130*/  LEA.HI.SX32 R3, R0, R3, 0x18 ;  /* 0x0000000300037211 */ /* 0x000fe200078fc2ff */
[----:B------:R-:W-:-:S04]  /*0140*/  IMAD.HI R0, R5, -0x6a5fda97, R4 ;  /* 0x95a0256905007827 */ /* 0x000fc800078e0204 */
[----:B------:R-:W-:Y:S01]  /*0150*/  IMAD R31, R3, -0x1b6, R49 ;  /* 0xfffffe4a031f7824 */ /* 0x000fe200078e0231 */
[----:B------:R-:W-:-:S03]  /*0160*/  SHF.R.U32.HI R7, RZ, 0x1f, R0 ;  /* 0x0000001fff077819 */ /* 0x000fc60000011600 */
[----:B--2---:R-:W-:Y:S01]  /*0170*/  IMAD.WIDE R2, R31, 0x4, R8 ;  /* 0x000000041f027825 */ /* 0x004fe200078e0208 */
[----:B------:R-:W-:-:S04]  /*0180*/  LEA.HI.SX32 R7, R0, R7, 0x18 ;  /* 0x0000000700077211 */ /* 0x000fc800078fc2ff */
[----:B------:R1:W2:Y:S01]  /*0190*/  @!P1 LDG.E.EL.64 R20, desc[UR4][R2.64] ;  /* 0x0000000402149981 */ /* 0x0002a2000c2e1b00 */
[----:B------:R-:W-:Y:S01]  /*01a0*/  IMAD R33, R7, -0x1b6, R5 ;  /* 0xfffffe4a07217824 */ /* 0x000fe200078e0205 */
[----:B------:R-:W-:-:S03]  /*01b0*/  CS2R R6, SRZ ;  /* 0x0000000000067805 */ /* 0x000fc6000001ff00 */
[----:B------:R-:W-:-:S05]  /*01c0*/  IMAD.WIDE R4, R33, 0x4, R8 ;  /* 0x0000000421047825 */ /* 0x000fca00078e0208 */
[----:B------:R3:W2:Y:S01]  /*01d0*/  @!P1 LDG.E.EL.64 R6, desc[UR4][R4.64] ;  /* 0x0000000404069981 */ /* 0x0006a2000c2e1b00 */
[----:B------:R-:W-:-:S04]  /*01e0*/  VIADD R11, R49, 0x200 ;  /* 0x00000200310b7836 */ /* 0x000fc80000000000 */
[C---:B------:R-:W-:Y:S01]  /*01f0*/  IMAD.HI R0, R11.reuse, -0x6a5fda97, R10 ;  /* 0x95a025690b007827 */ /* 0x040fe200078e020a */
[----:B------:R-:W-:-:S04]  /*0200*/  ISETP.GE.AND P0, PT, R11, 0x1b600, PT ;  /* 0x0001b6000b00780c */ /* 0x000fc80003f06270 */
[----:B-1----:R-:W-:Y:S01]  /*0210*/  SHF.R.U32.HI R3, RZ, 0x1f, R0 ;  /* 0x0000001fff037819 */ /* 0x002fe20000011600 */
[----:B---3--:R-:W-:Y:S01]  /*0220*/  IMAD.MOV.U32 R4, RZ, RZ, RZ ;  /* 0x000000ffff047224 */ /* 0x008fe200078e00ff */
[----:B------:R-:W-:Y:S02]  /*0230*/  IADD3 R5, R49, 0x202, RZ ;  /* 0x0000020231057810 */ /* 0x000fe40007ffe0ff */
[----:B------:R-:W-:-:S03]  /*0240*/  LEA.HI.SX32 R3, R0, R3, 0x18 ;  /* 0x0000000300037211 */ /* 0x000fc600078fc2ff */
[----:B------:R-:W-:-:S04]  /*0250*/  IMAD.HI R0, R5, -0x6a5fda97, R4 ;  /* 0x95a0256905007827 */ /* 0x000fc800078e0204 */
[----:B------:R-:W-:Y:S01]  /*0260*/  IMAD R53, R3, -0x1b6, R11 ;  /* 0xfffffe4a03357824 */ /* 0x000fe200078e020b */
[----:B------:R-:W-:Y:S02]  /*0270*/  SHF.R.U32.HI R13, RZ, 0x1f, R0 ;  /* 0x0000001fff0d7819 */ /* 0x000fe40000011600 */
[----:B------:R-:W-:Y:S01]  /*0280*/  CS2R R2, SRZ ;  /* 0x0000000000027805 */ /* 0x000fe2000001ff00 */
[----:B------:R-:W-:Y:S01]  /*0290*/  IMAD.WIDE R10, R53, 0x4, R8 ;  /* 0x00000004350a7825 */ /* 0x000fe200078e0208 */
[----:B------:R-:W-:-:S04]  /*02a0*/  LEA.HI.SX32 R13, R0, R13, 0x18 ;  /* 0x0000000d000d7211 */ /* 0x000fc800078fc2ff */
[----:B------:R-:W3:Y:S01]  /*02b0*/  @!P0 LDG.E.EL.64 R2, desc[UR4][R10.64] ;  /* 0x000000040a028981 */ /* 0x000ee2000c2e1b00 */
[----:B------:R-:W-:Y:S01]  /*02c0*/  IMAD R35, R13, -0x1b6, R5 ;  /* 0xfffffe4a0d237824 */ /* 0x000fe200078e0205 */
[----:B------:R-:W-:-:S03]  /*02d0*/  HFMA2.MMA R5, -RZ, RZ, 0, 0 ;  /* 0x00000000ff057435 */ /* 0x000fc600000001ff */
[----:B------:R-:W-:-:S07]  /*02e0*/  IMAD.WIDE R12, R35, 0x4, R8 ;  /* 0x00000004230c7825 */ /* 0x000fce00078e0208 */
[----:B------:R1:W3:Y:S01]  /*02f0*/  @!P0 LDG.E.EL.64 R4, desc[UR4][R12.64] ;  /* 0x000000040c048981 */ /* 0x0002e2000c2e1b00 */
[----:B------:R-:W-:Y:S01]  /*0300*/  CS2R R40, SRZ ;  /* 0x0000000000287805 */ /* 0x000fe2000001ff00 */
[----:B----4-:R-:W-:Y:S01]  /*0310*/  IMAD.WIDE R8, R35, 0x4, R24 ;  /* 0x0000000423087825 */ /* 0x010fe200078e0218 */
[----:B------:R-:W-:Y:S02]  /*0320*/  CS2R R44, SRZ ;  /* 0x00000000002c7805 */ /* 0x000fe4000001ff00 */
[----:B------:R-:W-:Y:S02]  /*0330*/  CS2R R46, SRZ ;  /* 0x00000000002e7805 */ /* 0x000fe4000001ff00 */
[----:B------:R-:W-:Y:S02]  /*0340*/  CS2R R42, SRZ ;  /* 0x00000000002a7805 */ /* 0x000fe4000001ff00 */
[----:B------:R-:W-:Y:S02]  /*0350*/  CS2R R38, SRZ ;  /* 0x0000000000267805 */ /* 0x000fe4000001ff00 */
[----:B------:R-:W-:Y:S01]  /*0360*/  CS2R R36, SRZ ;  /* 0x0000000000247805 */ /* 0x000fe2000001ff00 */
[----:B0-----:R-:W-:Y:S01]  /*0370*/  IMAD.WIDE R50, R49, 0x4, R50 ;  /* 0x0000000431327825 */ /* 0x001fe200078e0232 */
[----:B------:R-:W-:Y:S01]  /*0380*/  CS2R R16, SRZ ;  /* 0x0000000000107805 */ /* 0x000fe2000001ff00 */
[----:B-1----:R-:W0:Y:S01]  /*0390*/  LDC.64 R12, c[0x0][0x220] ;  /* 0x00008800ff0c7b82 */ /* 0x002e220000000a00 */
[----:B------:R-:W-:Y:S01]  /*03a0*/  CS2R R18, SRZ ;  /* 0x0000000000127805 */ /* 0x000fe2000001ff00 */
[----:B------:R-:W-:-:S04]  /*03b0*/  IMAD.WIDE R14, R31, 0x4, R24 ;  /* 0x000000041f0e7825 */ /* 0x000fc800078e0218 */
[--C-:B------:R-:W-:Y:S01]  /*03c0*/  IMAD.WIDE R22, R33, 0x4, R24.reuse ;  /* 0x0000000421167825 */ /* 0x100fe200078e0218 */
[----:B------:R-:W-:Y:S01]  /*03d0*/  CS2R R10, SRZ ;  /* 0x00000000000a7805 */ /* 0x000fe2000001ff00 */
[----:B------:R1:W4:Y:S02]  /*03e0*/  @!P0 LDG.E.EL.64 R46, desc[UR4][R8.64] ;  /* 0x00000004082e8981 */ /* 0x000324000c2e1b00 */
[----:B------:R-:W-:Y:S02]  /*03f0*/  IMAD.WIDE R24, R53, 0x4, R24 ;  /* 0x0000000435187825 */ /* 0x000fe400078e0218 */
[----:B------:R0:W4:Y:S04]  /*0400*/  @!P1 LDG.E.EL.64 R40, desc[UR4][R22.64] ;  /* 0x0000000416289981 */ /* 0x000128000c2e1b00 */
[----:B------:R0:W4:Y:S01]  /*0410*/  @!P0 LDG.E.EL.64 R44, desc[UR4][R24.64] ;  /* 0x00000004182c8981 */ /* 0x000122000c2e1b00 */
[----:B-1----:R-:W-:-:S03]  /*0420*/  CS2R R8, SRZ ;  /* 0x0000000000087805 */ /* 0x002fc6000001ff00 */
[----:B------:R-:W4:Y:S01]  /*0430*/  @!P1 LDG.E.EL.64 R38, desc[UR4][R14.64] ;  /* 0x000000040e269981 */ /* 0x000f22000c2e1b00 */
[----:B0-----:R-:W-:-:S03]  /*0440*/  IMAD.WIDE R22, R33, 0x4, R12 ;  /* 0x0000000421167825 */ /* 0x001fc600078e020c */
[----:B------:R-:W4:Y:S01]  /*0450*/  @!P0 LDG.E.128 R16, desc[UR4][R50.64+0x800] ;  /* 0x0008000432108981 */ /* 0x000f22000c1e1d00 */
[----:B------:R-:W-:-:S03]  /*0460*/  IMAD.WIDE R26, R31, 0x4, R12 ;  /* 0x000000041f1a7825 */ /* 0x000fc600078e020c */
[----:B------:R0:W4:Y:S01]  /*0470*/  @!P1 LDG.E.EL.64 R10, desc[UR4][R22.64] ;  /* 0x00000004160a9981 */ /* 0x000122000c2e1b00 */
[----:B------:R-:W-:-:S03]  /*0480*/  IMAD.WIDE R24, R53, 0x4, R12 ;  /* 0x0000000435187825 */ /* 0x000fc600078e020c */
[----:B------:R5:W4:Y:S01]  /*0490*/  @!P1 LDG.E.EL.64 R8, desc[UR4][R26.64] ;  /* 0x000000041a089981 */ /* 0x000b22000c2e1b00 */
[----:B------:R-:W-:-:S03]  /*04a0*/  IMAD.WIDE R12, R35, 0x4, R12 ;  /* 0x00000004230c7825 */ /* 0x000fc600078e020c */
[----:B------:R1:W4:Y:S01]  /*04b0*/  @!P0 LDG.E.EL.64 R36, desc[UR4][R24.64] ;  /* 0x0000000418248981 */ /* 0x000322000c2e1b00 */
[----:B0-----:R-:W0:Y:S03]  /*04c0*/  LDC.64 R22, c[0x0][0x238] ;  /* 0x00008e00ff167b82 */ /* 0x001e260000000a00 */
[----:B------:R1:W4:Y:S01]  /*04d0*/  @!P0 LDG.E.EL.64 R42, desc[UR4][R12.64] ;  /* 0x000000040c2a8981 */ /* 0x000322000c2e1b00 */
[----:B------:R-:W-:Y:S01]  /*04e0*/  CS2R R14, SRZ ;  /* 0x00000000000e7805 */ /* 0x000fe2000001ff00 */
[----:B-----5:R-:W-:-:S04]  /*04f0*/  IMAD.WIDE R26, R33, 0x4, R28 ;  /* 0x00000004211a7825 */ /* 0x020fc800078e021c */
[----:B-1----:R-:W-:Y:S01]  /*0500*/  IMAD.WIDE R24, R31, 0x4, R28 ;  /* 0x000000041f187825 */ /* 0x002fe200078e021c */
[----:B------:R1:W5:Y:S01]  /*0510*/  @!P1 LDG.E.EL.64 R14, desc[UR4][R26.64] ;  /* 0x000000041a0e9981 */ /* 0x000362000c2e1b00 */
[----:B------:R-:W-:-:S06]  /*0520*/  CS2R R12, SRZ ;  /* 0x00000000000c7805 */ /* 0x000fcc000001ff00 */
[----:B------:R1:W4:Y:S02]  /*0530*/  @!P1 LDG.E.EL.64 R12, desc[UR4][R24.64] ;  /* 0x00000004180c9981 */ /* 0x000324000c2e1b00 */
[----:B-1----:R-:W-:Y:S01]  /*0540*/  IMAD.WIDE R26, R53, 0x4, R28 ;  /* 0x00000004351a7825 */ /* 0x002fe200078e021c */
[----:B------:R-:W-:-:S03]  /*0550*/  CS2R R24, SRZ ;  /* 0x0000000000187805 */ /* 0x000fc6000001ff00 */
[----:B------:R-:W-:-:S03]  /*0560*/  IMAD.WIDE R28, R35, 0x4, R28 ;  /* 0x00000004231c7825 */ /* 0x000fc600078e021c */
[----:B------:R1:W4:Y:S01]  /*0570*/  @!P0 LDG.E.EL.64 R24, desc[UR4][R26.64] ;  /* 0x000000041a188981 */ /* 0x000322000c2e1b00 */
[----:B0-----:R-:W-:Y:S01]  /*0580*/  IMAD.WIDE R30, R31, 0x4, R22 ;  /* 0x000000041f1e7825 */ /* 0x001fe200078e0216 */
[----:B-1----:R-:W-:-:S06]  /*0590*/  CS2R R26, SRZ ;  /* 0x00000000001a7805 */ /* 0x002fcc000001ff00 */
[----:B------:R0:W5:Y:S01]  /*05a0*/  @!P0 LDG.E.EL.64 R26, desc[UR4][R28.64] ;  /* 0x000000041c1a8981 */ /* 0x000162000c2e1b00 */
[----:B------:R-:W-:Y:S01]  /*05b0*/  IMAD.WIDE R32, R33, 0x4, R22 ;  /* 0x0000000421207825 */ /* 0x000fe200078e0216 */
[----:B0-----:R-:W-:-:S06]  /*05c0*/  CS2R R28, SRZ ;  /* 0x00000000001c7805 */ /* 0x001fcc000001ff00 */
[----:B------:R0:W5:Y:S01]  /*05d0*/  @!P1 LDG.E.EL.64 R28, desc[UR4][R30.64] ;  /* 0x000000041e1c9981 */ /* 0x000162000c2e1b00 */
[----:B------:R-:W-:Y:S01]  /*05e0*/  IMAD.WIDE R52, R53, 0x4, R22 ;  /* 0x0000000435347825 */ /* 0x000fe200078e0216 */
[----:B0-----:R-:W-:-:S06]  /*05f0*/  CS2R R30, SRZ ;  /* 0x00000000001e7805 */ /* 0x001fcc000001ff00 */
[----:B------:R0:W5:Y:S02]  /*0600*/  @!P1 LDG.E.EL.64 R30, desc[UR4][R32.64] ;  /* 0x00000004201e9981 */ /* 0x000164000c2e1b00 */
[----:B0-----:R-:W-:-:S06]  /*0610*/  CS2R R32, SRZ ;  /* 0x0000000000207805 */ /* 0x001fcc000001ff00 */
[----:B------:R0:W5:Y:S02]  /*0620*/  @!P0 LDG.E.EL.64 R32, desc[UR4][R52.64] ;  /* 0x0000000434208981 */ /* 0x000164000c2e1b00 */
[----:B0-----:R-:W-:Y:S01]  /*0630*/  IMAD.WIDE R52, R35, 0x4, R22 ;  /* 0x0000000423347825 */ /* 0x001fe200078e0216 */
[----:B------:R-:W-:-:S06]  /*0640*/  CS2R R34, SRZ ;  /* 0x0000000000227805 */ /* 0x000fcc000001ff00 */
[----:B------:R0:W5:Y:S01]  /*0650*/  @!P0 LDG.E.EL.64 R34, desc[UR4][R52.64] ;  /* 0x0000000434228981 */ /* 0x000162000c2e1b00 */
[----:B--2---:R-:W-:Y:S01]  /*0660*/  FADD R20, R20, 9.9999997473787516356e-06 ;  /* 0x3727c5ac14147421 */ /* 0x004fe20000000000 */
[----:B------:R-:W-:-:S03]  /*0670*/  FADD R48, R21, 9.9999997473787516356e-06 ;  /* 0x3727c5ac15307421 */ /* 0x000fc60000000000 */
[----:B------:R-:W1:Y:S01]  /*0680*/  MUFU.SQRT R0, R20 ;  /* 0x0000001400007308 */ /* 0x000e620000002000 */
[----:B------:R-:W-:-:S07]  /*0690*/  FADD R21, R6, 9.9999997473787516356e-06 ;  /* 0x3727c5ac06157421 */ /* 0x000fce0000000000 */
[----:B------:R-:W2:Y:S08]  /*06a0*/  MUFU.SQRT R22, R48 ;  /* 0x0000003000167308 */ /* 0x000eb00000002000 */
[----:B------:R-:W0:Y:S01]  /*06b0*/  MUFU.SQRT R21, R21 ;  /* 0x0000001500157308 */ /* 0x000e220000002000 */
[----:B-1----:R-:W-:Y:S02]  /*06c0*/  FSETP.GT.AND P3, PT, R0, 8.50705917302346158658e+37, PT ;  /* 0x7e8000000000780b */ /* 0x002fe40003f64000 */
[----:B------:R-:W-:-:S02]  /*06d0*/  MOV R6, 0x3e800000 ;  /* 0x3e80000000067802 */ /* 0x000fc40000000f00 */
[C---:B--2---:R-:W-:Y:S02]  /*06e0*/  FSETP.GT.AND P5, PT, R22.reuse, 8.50705917302346158658e+37, PT ;  /* 0x7e8000001600780b */ /* 0x044fe40003fa4000 */
[----:B------:R-:W-:Y:S02]  /*06f0*/  FSETP.GEU.AND P2, PT, R22, 1.175494350822287508e-38, PT ;  /* 0x008000001600780b */ /* 0x000fe40003f4e000 */
[----:B------:R-:W-:Y:S02]  /*0700*/  FSETP.GEU.AND P6, PT, R0, 1.175494350822287508e-38, PT ;  /* 0x008000000000780b */ /* 0x000fe40003fce000 */
[----:B0-----:R-:W-:-:S03]  /*0710*/  FSETP.GT.AND P4, PT, R21, 8.50705917302346158658e+37, PT ;  /* 0x7e8000001500780b */ /* 0x001fc60003f84000 */
[----:B------:R-:W-:Y:S01]  /*0720*/  @P3 FMUL R0, R0, 0.25 ;  /* 0x3e80000000003820 */ /* 0x000fe20000400000 */
[----:B------:R-:W-:Y:S02]  /*0730*/  FSEL R23, R6, 1, P3 ;  /* 0x3f80000006177808 */ /* 0x000fe40001800000 */
[----:B------:R-:W-:Y:S01]  /*0740*/  FSETP.GEU.AND P3, PT, R21, 1.175494350822287508e-38, PT ;  /* 0x008000001500780b */ /* 0x000fe20003f6e000 */
[----:B------:R-:W-:Y:S01]  /*0750*/  @P5 FMUL R22, R22, 0.25 ;  /* 0x3e80000016165820 */ /* 0x000fe20000400000 */
[----:B------:R-:W-:-:S03]  /*0760*/  FADD R7, R7, 9.9999997473787516356e-06 ;  /* 0x3727c5ac07077421 */ /* 0x000fc60000000000 */
[----:B------:R-:W-:Y:S02]  /*0770*/  @!P2 FMUL R22, R22, 16777216 ;  /* 0x4b8000001616a820 */ /* 0x000fe40000400000 */
[----:B------:R-:W-:-:S06]  /*0780*/  @P4 FMUL R21, R21, 0.25 ;  /* 0x3e80000015154820 */ /* 0x000fcc0000400000 */
[----:B------:R-:W-:Y:S01]  /*0790*/  @!P3 FMUL R21, R21, 16777216 ;  /* 0x4b8000001515b820 */ /* 0x000fe20000400000 */
[----:B------:R-:W0:Y:S01]  /*07a0*/  MUFU.RCP R22, R22 ;  /* 0x0000001600167308 */ /* 0x000e220000001000 */
[----:B------:R-:W-:Y:S01]  /*07b0*/  FSEL R53, R6, 1, P5 ;  /* 0x3f80000006357808 */ /* 0x000fe20002800000 */
[----:B---3--:R-:W-:-:S06]  /*07c0*/  FADD R20, R2, 9.9999997473787516356e-06 ;  /* 0x3727c5ac02147421 */ /* 0x008fcc0000000000 */
[----:B------:R-:W1:Y:S01]  /*07d0*/  MUFU.SQRT R7, R7 ;  /* 0x0000000700077308 */ /* 0x000e620000002000 */
[----:B------:R-:W-:-:S07]  /*07e0*/  FSEL R48, R6, 1, P4 ;  /* 0x3f80000006307808 */ /* 0x000fce0002000000 */
[----:B------:R-:W2:Y:S01]  /*07f0*/  MUFU.RCP R21, R21 ;  /* 0x0000001500157308 */ /* 0x000ea20000001000 */
[----:B------:R-:W-:Y:S01]  /*0800*/  @!P2 FMUL R53, R53, 16777216 ;  /* 0x4b8000003535a820 */ /* 0x000fe20000400000 */
[----:B------:R-:W-:Y:S01]  /*0810*/  @!P6 FMUL R0, R0, 16777216 ;  /* 0x4b8000000000e820 */ /* 0x000fe20000400000 */
[----:B------:R-:W-:Y:S02]  /*0820*/  @!P3 FMUL R48, R48, 16777216 ;  /* 0x4b8000003030b820 */ /* 0x000fe40000400000 */
[----:B0-----:R-:W-:-:S03]  /*0830*/  FMUL R2, R22, R53 ;  /* 0x0000003516027220 */ /* 0x001fc60000400000 */
[----:B------:R-:W0:Y:S01]  /*0840*/  MUFU.SQRT R20, R20 ;  /* 0x0000001400147308 */ /* 0x000e220000002000 */
[----:B------:R-:W-:Y:S01]  /*0850*/  FADD R22, R3, 9.9999997473787516356e-06 ;  /* 0x3727c5ac03167421 */ /* 0x000fe20000000000 */
[----:B------:R-:W-:Y:S01]  /*0860*/  @!P6 FMUL R23, R23, 16777216 ;  /* 0x4b8000001717e820 */ /* 0x000fe20000400000 */
[----:B-1----:R-:W-:Y:S01]  /*0870*/  FSETP.GT.AND P6, PT, R7, 8.50705917302346158658e+37, PT ;  /* 0x7e8000000700780b */ /* 0x002fe20003fc4000 */
[----:B--2---:R-:W-:-:S04]  /*0880*/  FMUL R3, R21, R48 ;  /* 0x0000003015037220 */ /* 0x004fc80000400000 */
[----:B------:R-:W1:Y:S01]  /*0890*/  MUFU.RCP R0, R0 ;  /* 0x0000000000007308 */ /* 0x000e620000001000 */
[----:B------:R-:W-:Y:S01]  /*08a0*/  FADD R48, R4, 9.9999997473787516356e-06 ;  /* 0x3727c5ac04307421 */ /* 0x000fe20000000000 */
[----:B------:R-:W-:-:S06]  /*08b0*/  FSETP.GEU.AND P5, PT, R7, 1.175494350822287508e-38, PT ;  /* 0x008000000700780b */ /* 0x000fcc0003fae000 */
[----:B------:R-:W2:Y:S01]  /*08c0*/  MUFU.SQRT R22, R22 ;  /* 0x0000001600167308 */ /* 0x000ea20000002000 */
[----:B0-----:R-:W-:-:S07]  /*08d0*/  FSETP.GT.AND P3, PT, R20, 8.50705917302346158658e+37, PT ;  /* 0x7e8000001400780b */ /* 0x001fce0003f64000 */
[----:B------:R-:W0:Y:S01]  /*08e0*/  MUFU.SQRT R21, R48 ;  /* 0x0000003000157308 */ /* 0x000e220000002000 */
[----:B------:R-:W-:Y:S01]  /*08f0*/  @P6 FMUL R7, R7, 0.25 ;  /* 0x3e80000007076820 */ /* 0x000fe20000400000 */
[----:B------:R-:W-:Y:S01]  /*0900*/  FSEL R4, R6, 1, P6 ;  /* 0x3f80000006047808 */ /* 0x000fe20003000000 */
[----:B-1----:R-:W-:Y:S01]  /*0910*/  FMUL R0, R0, R23 ;  /* 0x0000001700007220 */ /* 0x002fe20000400000 */
[----:B------:R-:W-:Y:S01]  /*0920*/  FSETP.GEU.AND P6, PT, R20, 1.175494350822287508e-38, PT ;  /* 0x008000001400780b */ /* 0x000fe20003fce000 */
[----:B------:R-:W-:Y:S01]  /*0930*/  FADD R23, R5, 9.9999997473787516356e-06 ;  /* 0x3727c5ac05177421 */ /* 0x000fe20000000000 */
[----:B------:R-:W-:Y:S01]  /*0940*/  @!P5 FMUL R7, R7, 16777216 ;  /* 0x4b8000000707d820 */ /* 0x000fe20000400000 */
[----:B------:R-:W-:Y:S01]  /*0950*/  @!P5 FMUL R4, R4, 16777216 ;  /* 0x4b8000000404d820 */ /* 0x000fe20000400000 */
[----:B--2---:R-:W-:Y:S01]  /*0960*/  FSETP.GT.AND P5, PT, R22, 8.50705917302346158658e+37, PT ;  /* 0x7e8000001600780b */ /* 0x004fe20003fa4000 */
[----:B------:R-:W-:Y:S01]  /*0970*/  @P3 FMUL R20, R20, 0.25 ;  /* 0x3e80000014143820 */ /* 0x000fe20000400000 */
[----:B------:R-:W-:Y:S01]  /*0980*/  FSETP.GEU.AND P2, PT, R22, 1.175494350822287508e-38, PT ;  /* 0x008000001600780b */ /* 0x000fe20003f4e000 */
[----:B------:R-:W1:Y:S01]  /*0990*/  MUFU.SQRT R23, R23 ;  /* 0x0000001700177308 */ /* 0x000e620000002000 */
[----:B------:R-:W-:-:S02]  /*09a0*/  FSEL R5, R6, 1, P3 ;  /* 0x3f80000006057808 */ /* 0x000fc40001800000 */
[C---:B0-----:R-:W-:Y:S02]  /*09b0*/  FSETP.GT.AND P4, PT, R21.reuse, 8.50705917302346158658e+37, PT ;  /* 0x7e8000001500780b */ /* 0x041fe40003f84000 */
[----:B------:R-:W-:-:S03]  /*09c0*/  FSETP.GEU.AND P3, PT, R21, 1.175494350822287508e-38, PT ;  /* 0x008000001500780b */ /* 0x000fc60003f6e000 */
[----:B------:R-:W0:Y:S01]  /*09d0*/  MUFU.RCP R7, R7 ;  /* 0x0000000700077308 */ /* 0x000e220000001000 */
[----:B------:R-:W-:Y:S01]  /*09e0*/  @!P6 FMUL R20, R20, 16777216 ;  /* 0x4b8000001414e820 */ /* 0x000fe20000400000 */
[----:B------:R-:W-:Y:S01]  /*09f0*/  @P5 FMUL R22, R22, 0.25 ;  /* 0x3e80000016165820 */ /* 0x000fe20000400000 */
[----:B------:R-:W-:-:S05]  /*0a00*/  @!P6 FMUL R5, R5, 16777216 ;  /* 0x4b8000000505e820 */ /* 0x000fca0000400000 */
[----:B------:R-:W2:Y:S01]  /*0a10*/  MUFU.RCP R20, R20 ;  /* 0x0000001400147308 */ /* 0x000ea20000001000 */
[----:B------:R-:W-:Y:S01]  /*0a20*/  @P4 FMUL R21, R21, 0.25 ;  /* 0x3e80000015154820 */ /* 0x000fe20000400000 */
[----:B------:R-:W-:Y:S01]  /*0a30*/  @!P2 FMUL R22, R22, 16777216 ;  /* 0x4b8000001616a820 */ /* 0x000fe20000400000 */
[----:B-1----:R-:W-:Y:S02]  /*0a40*/  FSETP.GT.AND P6, PT, R23, 8.50705917302346158658e+37, PT ;  /* 0x7e8000001700780b */ /* 0x002fe40003fc4000 */
[----:B------:R-:W-:Y:S01]  /*0a50*/  @!P3 FMUL R21, R21, 16777216 ;  /* 0x4b8000001515b820 */ /* 0x000fe20000400000 */
[----:B0-----:R-:W-:Y:S01]  /*0a60*/  FMUL R4, R7, R4 ;  /* 0x0000000407047220 */ /* 0x001fe20000400000 */
[----:B------:R-:W-:Y:S01]  /*0a70*/  FSEL R7, R6, 1, P5 ;  /* 0x3f80000006077808 */ /* 0x000fe20002800000 */
[----:B------:R-:W0:Y:S01]  /*0a80*/  MUFU.RCP R22, R22 ;  /* 0x0000001600167308 */ /* 0x000e220000001000 */
[----:B------:R-:W-:-:S07]  /*0a90*/  FSETP.GEU.AND P5, PT, R23, 1.175494350822287508e-38, PT ;  /* 0x008000001700780b */ /* 0x000fce0003fae000 */
[----:B------:R-:W1:Y:S01]  /*0aa0*/  MUFU.RCP R21, R21 ;  /* 0x0000001500157308 */ /* 0x000e620000001000 */
[----:B--2---:R-:W-:Y:S01]  /*0ab0*/  FMUL R5, R20, R5 ;  /* 0x0000000514057220 */ /* 0x004fe20000400000 */
[C---:B------:R-:W-:Y:S01]  /*0ac0*/  FSEL R20, R6.reuse, 1, P4 ;  /* 0x3f80000006147808 */ /* 0x040fe20002000000 */
[----:B------:R-:W-:Y:S01]  /*0ad0*/  @P6 FMUL R23, R23, 0.25 ;  /* 0x3e80000017176820 */ /* 0x000fe20000400000 */
[----:B------:R-:W-:Y:S01]  /*0ae0*/  @!P2 FMUL R7, R7, 16777216 ;  /* 0x4b8000000707a820 */ /* 0x000fe20000400000 */
[----:B------:R-:W-:Y:S02]  /*0af0*/  FSEL R53, R6, 1, P6 ;  /* 0x3f80000006357808 */ /* 0x000fe40003000000 */
[----:B------:R-:W-:Y:S01]  /*0b00*/  @!P5 FMUL R23, R23, 16777216 ;  /* 0x4b8000001717d820 */ /* 0x000fe20000400000 */
[----:B------:R-:W-:Y:S01]  /*0b10*/  @!P3 FMUL R20, R20, 16777216 ;  /* 0x4b8000001414b820 */ /* 0x000fe20000400000 */
[----:B0-----:R-:W-:Y:S02]  /*0b20*/  FMUL R6, R22, R7 ;  /* 0x0000000716067220 */ /* 0x001fe40000400000 */
[----:B------:R0:W2:Y:S01]  /*0b30*/  MUFU.RCP R48, R23 ;  /* 0x0000001700307308 */ /* 0x0000a20000001000 */
[----:B-1----:R-:W-:Y:S01]  /*0b40*/  FMUL R7, R21, R20 ;  /* 0x0000001415077220 */ /* 0x002fe20000400000 */
[----:B------:R-:W-:-:S02]  /*0b50*/  CS2R R20, SRZ ;  /* 0x0000000000147805 */ /* 0x000fc4000001ff00 */
[----:B0-----:R-:W-:-:S06]  /*0b60*/  CS2R R22, SRZ ;  /* 0x0000000000167805 */ /* 0x001fcc000001ff00 */
[----:B------:R-:W3:Y:S01]  /*0b70*/  @!P1 LDG.E.128 R20, desc[UR4][R50.64] ;  /* 0x0000000432149981 */ /* 0x000ee2000c1e1d00 */
[----:B----4-:R-:W-:Y:S01]  /*0b80*/  FADD R16, R44, R16 ;  /* 0x000000102c107221 */ /* 0x010fe20000000000 */
[----:B------:R-:W-:-:S03]  /*0b90*/  FADD R18, R46, R18 ;  /* 0x000000122e127221 */ /* 0x000fc60000000000 */
[----:B------:R-:W-:Y:S01]  /*0ba0*/  FADD R36, R16, -R36 ;  /* 0x8000002410247221 */ /* 0x000fe20000000000 */
[----:B------:R-:W-:Y:S01]  /*0bb0*/  FADD R42, R18, -R42 ;  /* 0x8000002a122a7221 */ /* 0x000fe20000000000 */
[----:B------:R-:W-:Y:S01]  /*0bc0*/  @!P5 FMUL R53, R53, 16777216 ;  /* 0x4b8000003535d820 */ /* 0x000fe20000400000 */
[----:B------:R-:W-:Y:S01]  /*0bd0*/  FADD R19, R47, R19 ;  /* 0x000000132f137221 */ /* 0x000fe20000000000 */
[----:B------:R-:W-:Y:S02]  /*0be0*/  FADD R17, R45, R17 ;  /* 0x000000112d117221 */ /* 0x000fe40000000000 */
[----:B--2---:R-:W-:Y:S01]  /*0bf0*/  FMUL R48, R48, R53 ;  /* 0x0000003530307220 */ /* 0x004fe20000400000 */
[----:B------:R-:W-:Y:S01]  /*0c00*/  FADD R43, R19, -R43 ;  /* 0x8000002b132b7221 */ /* 0x000fe20000000000 */
[----:B------:R-:W-:-:S03]  /*0c10*/  FADD R37, R17, -R37 ;  /* 0x8000002511257221 */ /* 0x000fc60000000000 */
[----:B------:R-:W-:Y:S01]  /*0c20*/  FMUL R48, R48, R43 ;  /* 0x0000002b30307220 */ /* 0x000fe20000400000 */
[----:B------:R-:W-:-:S04]  /*0c30*/  FMUL R6, R6, R37 ;  /* 0x0000002506067220 */ /* 0x000fc80000400000 */
[----:B-----5:R-:W-:Y:S01]  /*0c40*/  FFMA R25, R6, R25, R33 ;  /* 0x0000001906197223 */ /* 0x020fe20000000021 */
[----:B------:R-:W-:-:S05]  /*0c50*/  FFMA R27, R48, R27, R35 ;  /* 0x0000001b301b7223 */ /* 0x000fca0000000023 */
[----:B------:R-:W-:-:S04]  /*0c60*/  FSETP.GTU.AND P4, PT, R27, RZ, PT ;  /* 0x000000ff1b00720b */ /* 0x000fc80003f8c000 */
[----:B------:R-:W-:Y:S01]  /*0c70*/  FSEL R27, R27, RZ, P4 ;  /* 0x000000ff1b1b7208 */ /* 0x000fe20002000000 */
[----:B------:R0:W-:Y:S01]  /*0c80*/  @!P0 STG.E.128 desc[UR4][R50.64+0x800], R16 ;  /* 0x0008001032008986 */ /* 0x0001e2000c101d04 */
[----:B---3--:R-:W-:-:S04]  /*0c90*/  FADD R23, R41, R23 ;  /* 0x0000001729177221 */ /* 0x008fc80000000000 */
[----:B------:R-:W-:Y:S01]  /*0ca0*/  FADD R11, R23, -R11 ;  /* 0x8000000b170b7221 */ /* 0x000fe20000000000 */
[----:B------:R-:W-:Y:S01]  /*0cb0*/  FADD R20, R38, R20 ;  /* 0x0000001426147221 */ /* 0x000fe20000000000 */
[----:B------:R-:W-:Y:S02]  /*0cc0*/  FADD R21, R39, R21 ;  /* 0x0000001527157221 */ /* 0x000fe40000000000 */
[----:B------:R-:W-:Y:S01]  /*0cd0*/  FMUL R4, R4, R11 ;  /* 0x0000000b04047220 */ /* 0x000fe20000400000 */
[----:B------:R-:W-:Y:S01]  /*0ce0*/  FMUL R41, R5, R36 ;  /* 0x0000002405297220 */ /* 0x000fe20000400000 */
[----:B------:R-:W-:Y:S01]  /*0cf0*/  FADD R22, R40, R22 ;  /* 0x0000001628167221 */ /* 0x000fe20000000000 */
[----:B------:R-:W-:Y:S01]  /*0d00*/  FMUL R5, R7, R42 ;  /* 0x0000002a07057220 */ /* 0x000fe20000400000 */
[----:B------:R-:W-:Y:S01]  /*0d10*/  FADD R7, R20, -R8 ;  /* 0x8000000814077221 */ /* 0x000fe20000000000 */
[----:B------:R-:W-:Y:S01]  /*0d20*/  FFMA R4, R4, R15, R31 ;  /* 0x0000000f04047223 */ /* 0x000fe2000000001f */
[----:B------:R-:W-:Y:S01]  /*0d30*/  FADD R9, R21, -R9 ;  /* 0x8000000915097221 */ /* 0x000fe20000000000 */
[----:B------:R-:W-:Y:S01]  /*0d40*/  FADD R10, R22, -R10 ;  /* 0x8000000a160a7221 */ /* 0x000fe20000000000 */
[----:B------:R-:W-:-:S02]  /*0d50*/  FMUL R7, R0, R7 ;  /* 0x0000000700077220 */ /* 0x000fc40000400000 */
[----:B------:R-:W-:Y:S01]  /*0d60*/  FSETP.GTU.AND P2, PT, R4, RZ, PT ;  /* 0x000000ff0400720b */ /* 0x000fe20003f4c000 */
[----:B------:R-:W-:Y:S01]  /*0d70*/  FMUL R2, R2, R9 ;  /* 0x0000000902027220 */ /* 0x000fe20000400000 */
[----:B------:R-:W-:Y:S01]  /*0d80*/  FMUL R9, R3, R10 ;  /* 0x0000000a03097220 */ /* 0x000fe20000400000 */
[----:B------:R-:W-:Y:S01]  /*0d90*/  FFMA R12, R7, R12, R28 ;  /* 0x0000000c070c7223 */ /* 0x000fe2000000001c */
[----:B------:R-:W-:Y:S02]  /*0da0*/  FSEL R7, R4, RZ, P2 ;  /* 0x000000ff04077208 */ /* 0x000fe40001000000 */
[----:B------:R-:W-:Y:S01]  /*0db0*/  FFMA R9, R9, R14, R30 ;  /* 0x0000000e09097223 */ /* 0x000fe2000000001e */
[----:B------:R-:W-:Y:S01]  /*0dc0*/  FFMA R13, R2, R13, R29 ;  /* 0x0000000d020d7223 */ /* 0x000fe2000000001d */
[----:B------:R-:W-:Y:S01]  /*0dd0*/  FSETP.GEU.AND P3, PT, R7, 6, PT ;  /* 0x40c000000700780b */ /* 0x000fe20003f6e000 */
[----:B------:R-:W-:Y:S01]  /*0de0*/  FFMA R26, R5, R26, R34 ;  /* 0x0000001a051a7223 */ /* 0x000fe20000000022 */
[----:B------:R-:W-:Y:S01]  /*0df0*/  FSETP.GTU.AND P2, PT, R12, RZ, PT ;  /* 0x000000ff0c00720b */ /* 0x000fe20003f4c000 */
[----:B------:R-:W1:Y:S01]  /*0e00*/  LDC.64 R2, c[0x0][0x240] ;  /* 0x00009000ff027b82 */ /* 0x000e620000000a00 */
[----:B------:R-:W-:-:S02]  /*0e10*/  FSETP.GTU.AND P5, PT, R9, RZ, PT ;  /* 0x000000ff0900720b */ /* 0x000fc40003fac000 */
[----:B------:R-:W-:Y:S02]  /*0e20*/  FSETP.GTU.AND P6, PT, R13, RZ, PT ;  /* 0x000000ff0d00720b */ /* 0x000fe40003fcc000 */
[----:B------:R-:W-:Y:S02]  /*0e30*/  FSEL R6, R9, RZ, P5 ;  /* 0x000000ff09067208 */ /* 0x000fe40002800000 */
[----:B------:R-:W-:Y:S02]  /*0e40*/  FSEL R5, R13, RZ, P6 ;  /* 0x000000ff0d057208 */ /* 0x000fe40003000000 */
[----:B------:R-:W-:Y:S02]  /*0e50*/  FSETP.NAN.AND P6, PT, R7, R7, PT ;  /* 0x000000070700720b */ /* 0x000fe40003fc8000 */
[----:B------:R-:W-:Y:S02]  /*0e60*/  FSEL R4, R12, RZ, P2 ;  /* 0x000000ff0c047208 */ /* 0x000fe40001000000 */
[----:B------:R-:W-:Y:S01]  /*0e70*/  FSETP.GEU.AND P2, PT, R6, 6, PT ;  /* 0x40c000000600780b */ /* 0x000fe20003f4e000 */
[----:B------:R-:W-:Y:S01]  /*0e80*/  FFMA R24, R41, R24, R32 ;  /* 0x0000001829187223 */ /* 0x000fe20000000020 */
[----:B------:R-:W-:-:S02]  /*0e90*/  @P3 SEL R7, R7, 0x40c00000, P6 ;  /* 0x40c0000007073807 */ /* 0x000fc40003000000 */
[----:B------:R-:W-:Y:S02]  /*0ea0*/  FSETP.GTU.AND P5, PT, R26, RZ, PT ;  /* 0x000000ff1a00720b */ /* 0x000fe40003fac000 */
[----:B------:R-:W-:Y:S02]  /*0eb0*/  FSETP.GTU.AND P6, PT, R25, RZ, PT ;  /* 0x000000ff1900720b */ /* 0x000fe40003fcc000 */
[----:B------:R-:W-:Y:S02]  /*0ec0*/  FSETP.GEU.AND P3, PT, R5, 6, PT ;  /* 0x40c000000500780b */ /* 0x000fe40003f6e000 */
[----:B------:R-:W-:Y:S02]  /*0ed0*/  FSETP.GEU.AND P4, PT, R4, 6, PT ;  /* 0x40c000000400780b */ /* 0x000fe40003f8e000 */
[----:B------:R-:W-:Y:S02]  /*0ee0*/  FSEL R26, R26, RZ, P5 ;  /* 0x000000ff1a1a7208 */ /* 0x000fe40002800000 */
[----:B------:R-:W-:-:S02]  /*0ef0*/  FSEL R25, R25, RZ, P6 ;  /* 0x000000ff19197208 */ /* 0x000fc40003000000 */
[----:B------:R-:W-:Y:S02]  /*0f00*/  FSETP.GTU.AND P5, PT, R24, RZ, PT ;  /* 0x000000ff1800720b */ /* 0x000fe40003fac000 */
[----:B------:R-:W-:Y:S02]  /*0f10*/  FSETP.NAN.AND P6, PT, R6, R6, PT ;  /* 0x000000060600720b */ /* 0x000fe40003fc8000 */
[----:B------:R-:W-:Y:S02]  /*0f20*/  FSEL R24, R24, RZ, P5 ;  /* 0x000000ff18187208 */ /* 0x000fe40002800000 */
[----:B------:R-:W-:Y:S02]  /*0f30*/  @P2 SEL R6, R6, 0x40c00000, P6 ;  /* 0x40c0000006062807 */ /* 0x000fe40003000000 */
[----:B------:R-:W-:Y:S02]  /*0f40*/  FSETP.NAN.AND P5, PT, R5, R5, PT ;  /* 0x000000050500720b */ /* 0x000fe40003fa8000 */
[----:B------:R-:W-:-:S02]  /*0f50*/  FSETP.GEU.AND P2, PT, R27, 6, PT ;  /* 0x40c000001b00780b */ /* 0x000fc40003f4e000 */
[C---:B------:R-:W-:Y:S02]  /*0f60*/  FSETP.NAN.AND P6, PT, R4.reuse, R4, PT ;  /* 0x000000040400720b */ /* 0x040fe40003fc8000 */
[----:B------:R-:W-:Y:S02]  /*0f70*/  @P3 SEL R5, R5, 0x40c00000, P5 ;  /* 0x40c0000005053807 */ /* 0x000fe40002800000 */
[----:B------:R-:W-:Y:S02]  /*0f80*/  @P4 SEL R4, R4, 0x40c00000, P6 ;  /* 0x40c0000004044807 */ /* 0x000fe40003000000 */
[----:B------:R-:W-:Y:S02]  /*0f90*/  FSETP.GEU.AND P3, PT, R26, 6, PT ;  /* 0x40c000001a00780b */ /* 0x000fe40003f6e000 */
[----:B------:R-:W-:Y:S02]  /*0fa0*/  FSETP.GEU.AND P5, PT, R25, 6, PT ;  /* 0x40c000001900780b */ /* 0x000fe40003fae000 */
[----:B------:R-:W-:Y:S01]  /*0fb0*/  FSETP.GEU.AND P4, PT, R24, 6, PT ;  /* 0x40c000001800780b */ /* 0x000fe20003f8e000 */
[----:B-1----:R-:W-:Y:S01]  /*0fc0*/  IMAD.WIDE R48, R49, 0x4, R2 ;  /* 0x0000000431307825 */ /* 0x002fe200078e0202 */
[C---:B------:R-:W-:Y:S01]  /*0fd0*/  FSETP.NAN.AND P6, PT, R27.reuse, R27, PT ;  /* 0x0000001b1b00720b */ /* 0x040fe20003fc8000 */
[----:B------:R0:W-:Y:S03]  /*0fe0*/  @!P1 STG.E.128 desc[UR4][R50.64], R20 ;  /* 0x0000001432009986 */ /* 0x0001e6000c101d04 */
[----:B------:R-:W-:Y:S01]  /*0ff0*/  @P2 SEL R27, R27, 0x40c00000, P6 ;  /* 0x40c000001b1b2807 */ /* 0x000fe20003000000 */
[----:B------:R0:W-:Y:S01]  /*1000*/  @!P1 STG.E.128 desc[UR4][R48.64], R4 ;  /* 0x0000000430009986 */ /* 0x0001e2000c101d04 */
[----:B------:R-:W-:-:S02]  /*1010*/  FSETP.NAN.AND P1, PT, R26, R26, PT ;  /* 0x0000001a1a00720b */ /* 0x000fc40003f28000 */
[C---:B------:R-:W-:Y:S02]  /*1020*/  FSETP.NAN.AND P6, PT, R25.reuse, R25, PT ;  /* 0x000000191900720b */ /* 0x040fe40003fc8000 */
[----:B------:R-:W-:Y:S02]  /*1030*/  FSETP.NAN.AND P2, PT, R24, R24, PT ;  /* 0x000000181800720b */ /* 0x000fe40003f48000 */
[----:B------:R-:W-:Y:S02]  /*1040*/  @P3 SEL R26, R26, 0x40c00000, P1 ;  /* 0x40c000001a1a3807 */ /* 0x000fe40000800000 */
[----:B------:R-:W-:Y:S02]  /*1050*/  @P5 SEL R25, R25, 0x40c00000, P6 ;  /* 0x40c0000019195807 */ /* 0x000fe40003000000 */
[----:B------:R-:W-:Y:S01]  /*1060*/  @P4 SEL R24, R24, 0x40c00000, P2 ;  /* 0x40c0000018184807 */ /* 0x000fe20001000000 */
[----:B0-----:R-:W-:Y:S06]  /*1070*/  @P0 EXIT ;  /* 0x000000000000094d */ /* 0x001fec0003800000 */
[----:B------:R-:W-:Y:S01]  /*1080*/  STG.E.128 desc[UR4][R48.64+0x800], R24 ;  /* 0x0008001830007986 */ /* 0x000fe2000c101d04 */
[----:B------:R-:W-:Y:S05]  /*1090*/  EXIT ;  /* 0x000000000000794d */ /* 0x000fea0003800000 */
.L_x_0:
[----:B------:R-:W-:-:S00]  /*10a0*/  BRA `(.L_x_0) ;  /* 0xfffffffc00fc7947 */ /* 0x000fc0000383ffff */
[----:B------:R-:W-:-:S00]  /*10b0*/  NOP ;  /* 0x0000000000007918 */ /* 0x000fc00000000000 */
        /* <DEDUP_REMOVED lines=12> */
.L_x_1:


//--------------------- .nv.global.init           --------------------------
	.section	.nv.global.init,"aw",@progbits
.nv.global.init:
	.type		_$_str,@object
	.size		_$_str,(_$_str_$_2 - _$_str)
_$_str:
        /*0000*/ 	.byte	0x5f, 0x5f, 0x43, 0x55, 0x44, 0x41, 0x5f, 0x46, 0x54, 0x5a, 0x00
	.type		_$_str_$_2,@object
	.size		_$_str_$_2,(.L_1 - _$_str_$_2)
_$_str_$_2:
        /*000b*/ 	.byte	0x5f, 0x5f, 0x43, 0x55, 0x44, 0x41, 0x5f, 0x50, 0x52, 0x45, 0x43, 0x5f, 0x53, 0x51, 0x52, 0x54
        /*001b*/ 	.byte	0x00
.L_1:


//--------------------- .nv.constant0.triton_poi_fused__native_batch_norm_legit_no_training_convolution_hardtanh_32 --------------------------
	.section	.nv.constant0.triton_poi_fused__native_batch_norm_legit_no_training_convolution_hardtanh_32,"a",@progbits
	.sectionflags	@""
	.align	4
.nv.constant0.triton_poi_fused__native_batch_norm_legit_no_training_convolution_hardtanh_32:
	.zero		588
